//
// Generated by NVIDIA NVVM Compiler
//
// Compiler Build ID: CL-36424714
// Cuda compilation tools, release 13.0, V13.0.88
// Based on NVVM 20.0.0
//

.version 9.0
.target sm_100
.address_size 64

	// .globl	_Z7Vec_addPjS_S_i

.visible .entry _Z7Vec_addPjS_S_i(
	.param .u64 .ptr .align 1 _Z7Vec_addPjS_S_i_param_0,
	.param .u64 .ptr .align 1 _Z7Vec_addPjS_S_i_param_1,
	.param .u64 .ptr .align 1 _Z7Vec_addPjS_S_i_param_2,
	.param .u32 _Z7Vec_addPjS_S_i_param_3
)
{
	.reg .pred 	%p<2>;
	.reg .b32 	%r<9>;
	.reg .b64 	%rd<11>;

	ld.param.u64 	%rd1, [_Z7Vec_addPjS_S_i_param_0];
	ld.param.u64 	%rd2, [_Z7Vec_addPjS_S_i_param_1];
	ld.param.u64 	%rd3, [_Z7Vec_addPjS_S_i_param_2];
	ld.param.u32 	%r2, [_Z7Vec_addPjS_S_i_param_3];
	mov.u32 	%r3, %ctaid.x;
	mov.u32 	%r4, %ntid.x;
	mov.u32 	%r5, %tid.x;
	mad.lo.s32 	%r1, %r3, %r4, %r5;
	setp.ge.s32 	%p1, %r1, %r2;
	@%p1 bra 	$L__BB0_2;
	cvta.to.global.u64 	%rd4, %rd1;
	cvta.to.global.u64 	%rd5, %rd2;
	cvta.to.global.u64 	%rd6, %rd3;
	mul.wide.s32 	%rd7, %r1, 4;
	add.s64 	%rd8, %rd4, %rd7;
	ld.global.u32 	%r6, [%rd8];
	add.s64 	%rd9, %rd5, %rd7;
	ld.global.u32 	%r7, [%rd9];
	add.s32 	%r8, %r7, %r6;
	add.s64 	%rd10, %rd6, %rd7;
	st.global.u32 	[%rd10], %r8;
$L__BB0_2:
	ret;

}


// ===== COMPILED SASS (sm_100) =====

	.target	sm_100

	.elftype	@"ET_EXEC"


//--------------------- .note.nv.tkinfo           --------------------------
	.section	.note.nv.tkinfo,"",@"SHT_NOTE"
	.sectionflags	@"SHF_NOTE_NV_TKINFO"
	.tkinfo
        /*0018*/ 	.word	0x00000002
        /*0030*/ 	.string	""
        /*0030*/ 	.string	"ptxas"
        /*0030*/ 	.string	"Cuda compilation tools, release 13.0, V13.0.88"
        /*0030*/ 	.string	"Build cuda_13.0.r13.0/compiler.36424714_0"
        /*0030*/ 	.string	"-arch sm_100 -m 64 "



//--------------------- .note.nv.cuinfo           --------------------------
	.section	.note.nv.cuinfo,"",@"SHT_NOTE"
	.sectionflags	@"SHF_NOTE_NV_CUINFO"
        /*0018*/ 	.short	0x0002
        /*001a*/ 	.short	0x0064
        /*001c*/ 	.short	0x0082
	.zero		2


//--------------------- .nv.info                  --------------------------
	.section	.nv.info,"",@"SHT_CUDA_INFO"
	.align	4


	//----- nvinfo : EIATTR_REGCOUNT
	.align		4
        /*0000*/ 	.byte	0x04, 0x2f
        /*0002*/ 	.short	(.L_1 - .L_0)
	.align		4
.L_0:
        /*0004*/ 	.word	index@(_Z7Vec_addPjS_S_i)
        /*0008*/ 	.word	0x0000000c


	//----- nvinfo : EIATTR_FRAME_SIZE
	.align		4
.L_1:
        /*000c*/ 	.byte	0x04, 0x11
        /*000e*/ 	.short	(.L_3 - .L_2)
	.align		4
.L_2:
        /*0010*/ 	.word	index@(_Z7Vec_addPjS_S_i)
        /*0014*/ 	.word	0x00000000


	//----- nvinfo : EIATTR_MIN_STACK_SIZE
	.align		4
.L_3:
        /*0018*/ 	.byte	0x04, 0x12
        /*001a*/ 	.short	(.L_5 - .L_4)
	.align		4
.L_4:
        /*001c*/ 	.word	index@(_Z7Vec_addPjS_S_i)
        /*0020*/ 	.word	0x00000000
.L_5:


//--------------------- .nv.compat                --------------------------
	.section	.nv.compat,"",@"SHT_CUDA_COMPAT_INFO"
	.align	4
        /*0000*/ 	.byte	0x02, 0x09, 0x00, 0x00, 0x02, 0x02, 0x01, 0x00, 0x02, 0x05, 0x05, 0x00, 0x03, 0x07, 0x01, 0x01
        /*0010*/ 	.byte	0x02, 0x03, 0x00, 0x00, 0x02, 0x06, 0x01, 0x00, 0x04, 0x0b, 0x08, 0x00, 0x09, 0x00, 0x00, 0x00
        /*0020*/ 	.byte	0x00, 0x00, 0x00, 0x00


//--------------------- .nv.info._Z7Vec_addPjS_S_i --------------------------
	.section	.nv.info._Z7Vec_addPjS_S_i,"",@"SHT_CUDA_INFO"
	.sectionflags	@""
	.align	4


	//----- nvinfo : EIATTR_CUDA_API_VERSION
	.align		4
        /*0000*/ 	.byte	0x04, 0x37
        /*0002*/ 	.short	(.L_7 - .L_6)
.L_6:
        /*0004*/ 	.word	0x00000082


	//----- nvinfo : EIATTR_KPARAM_INFO
	.align		4
.L_7:
        /*0008*/ 	.byte	0x04, 0x17
        /*000a*/ 	.short	(.L_9 - .L_8)
.L_8:
        /*000c*/ 	.word	0x00000000
        /*0010*/ 	.short	0x0003
        /*0012*/ 	.short	0x0018
        /*0014*/ 	.byte	0x00, 0xf0, 0x11, 0x00


	//----- nvinfo : EIATTR_KPARAM_INFO
	.align		4
.L_9:
        /*0018*/ 	.byte	0x04, 0x17
        /*001a*/ 	.short	(.L_11 - .L_10)
.L_10:
        /*001c*/ 	.word	0x00000000
        /*0020*/ 	.short	0x0002
        /*0022*/ 	.short	0x0010
        /*0024*/ 	.byte	0x00, 0xf5, 0x21, 0x00


	//----- nvinfo : EIATTR_KPARAM_INFO
	.align		4
.L_11:
        /*0028*/ 	.byte	0x04, 0x17
        /*002a*/ 	.short	(.L_13 - .L_12)
.L_12:
        /*002c*/ 	.word	0x00000000
        /*0030*/ 	.short	0x0001
        /*0032*/ 	.short	0x0008
        /*0034*/ 	.byte	0x00, 0xf5, 0x21, 0x00


	//----- nvinfo : EIATTR_KPARAM_INFO
	.align		4
.L_13:
        /*0038*/ 	.byte	0x04, 0x17
        /*003a*/ 	.short	(.L_15 - .L_14)
.L_14:
        /*003c*/ 	.word	0x00000000
        /*0040*/ 	.short	0x0000
        /*0042*/ 	.short	0x0000
        /*0044*/ 	.byte	0x00, 0xf5, 0x21, 0x00


	//----- nvinfo : EIATTR_SPARSE_MMA_MASK
	.align		4
.L_15:
        /*0048*/ 	.byte	0x03, 0x50
        /*004a*/ 	.short	0x0000


	//----- nvinfo : EIATTR_MAXREG_COUNT
	.align		4
        /*004c*/ 	.byte	0x03, 0x1b
        /*004e*/ 	.short	0x00ff


	//----- nvinfo : EIATTR_MERCURY_ISA_VERSION
	.align		4
        /*0050*/ 	.byte	0x03, 0x5f
        /*0052*/ 	.short	0x0101


	//----- nvinfo : EIATTR_VRC_CTA_INIT_COUNT
	.align		4
        /*0054*/ 	.byte	0x02, 0x4a
	.zero		1
	.zero		1


	//----- nvinfo : EIATTR_EXIT_INSTR_OFFSETS
	.align		4
        /*0058*/ 	.byte	0x04, 0x1c
        /*005a*/ 	.short	(.L_17 - .L_16)


	//   ....[0]....
.L_16:
        /*005c*/ 	.word	0x00000070


	//   ....[1]....
        /*0060*/ 	.word	0x00000130


	//----- nvinfo : EIATTR_CBANK_PARAM_SIZE
	.align		4
.L_17:
        /*0064*/ 	.byte	0x03, 0x19
        /*0066*/ 	.short	0x001c


	//----- nvinfo : EIATTR_PARAM_CBANK
	.align		4
        /*0068*/ 	.byte	0x04, 0x0a
        /*006a*/ 	.short	(.L_19 - .L_18)
	.align		4
.L_18:
        /*006c*/ 	.word	index@(.nv.constant0._Z7Vec_addPjS_S_i)
        /*0070*/ 	.short	0x0380
        /*0072*/ 	.short	0x001c


	//----- nvinfo : EIATTR_SW_WAR
	.align		4
.L_19:
        /*0074*/ 	.byte	0x04, 0x36
        /*0076*/ 	.short	(.L_21 - .L_20)
.L_20:
        /*0078*/ 	.word	0x00000008
.L_21:


//--------------------- .nv.callgraph             --------------------------
	.section	.nv.callgraph,"",@"SHT_CUDA_CALLGRAPH"
	.align	4
	.sectionentsize	8
	.align		4
        /*0000*/ 	.word	0x00000000
	.align		4
        /*0004*/ 	.word	0xffffffff
	.align		4
        /*0008*/ 	.word	0x00000000
	.align		4
        /*000c*/ 	.word	0xfffffffe
	.align		4
        /*0010*/ 	.word	0x00000000
	.align		4
        /*0014*/ 	.word	0xfffffffd
	.align		4
        /*0018*/ 	.word	0x00000000
	.align		4
        /*001c*/ 	.word	0xfffffffc


//--------------------- .text._Z7Vec_addPjS_S_i   --------------------------
	.section	.text._Z7Vec_addPjS_S_i,"ax",@progbits
	.align	128
        .global         _Z7Vec_addPjS_S_i
        .type           _Z7Vec_addPjS_S_i,@function
        .size           _Z7Vec_addPjS_S_i,(.L_x_1 - _Z7Vec_addPjS_S_i)
        .other          _Z7Vec_addPjS_S_i,@"STO_CUDA_ENTRY STV_DEFAULT"
_Z7Vec_addPjS_S_i:
.text._Z7Vec_addPjS_S_i:
[----:B------:R-:W-:Y:S01]  /*0000*/  LDC R1, c[0x0][0x37c] ;  /* 0x0000df00ff017b82 */ /* 0x000fe20000000800 */
[----:B------:R-:W0:Y:S07]  /*0010*/  S2R R0, SR_TID.X ;  /* 0x0000000000007919 */ /* 0x000e2e0000002100 */
[----:B------:R-:W0:Y:S01]  /*0020*/  S2UR UR4, SR_CTAID.X ;  /* 0x00000000000479c3 */ /* 0x000e220000002500 */
[----:B------:R-:W1:Y:S07]  /*0030*/  LDCU UR5, c[0x0][0x398] ;  /* 0x00007300ff0577ac */ /* 0x000e6e0008000800 */
[----:B------:R-:W0:Y:S02]  /*0040*/  LDC R9, c[0x0][0x360] ;  /* 0x0000d800ff097b82 */ /* 0x000e240000000800 */
[----:B0-----:R-:W-:-:S05]  /*0050*/  IMAD R9, R9, UR4, R0 ;  /* 0x0000000409097c24 */ /* 0x001fca000f8e0200 */
[----:B-1----:R-:W-:-:S13]  /*0060*/  ISETP.GE.AND P0, PT, R9, UR5, PT ;  /* 0x0000000509007c0c */ /* 0x002fda000bf06270 */
[----:B------:R-:W-:Y:S05]  /*0070*/  @P0 EXIT ;  /* 0x000000000000094d */ /* 0x000fea0003800000 */
[----:B------:R-:W0:Y:S01]  /*0080*/  LDC.64 R2, c[0x0][0x380] ;  /* 0x0000e000ff027b82 */ /* 0x000e220000000a00 */
[----:B------:R-:W1:Y:S07]  /*0090*/  LDCU.64 UR4, c[0x0][0x358] ;  /* 0x00006b00ff0477ac */ /* 0x000e6e0008000a00 */
[----:B------:R-:W2:Y:S08]  /*00a0*/  LDC.64 R4, c[0x0][0x388] ;  /* 0x0000e200ff047b82 */ /* 0x000eb00000000a00 */
[----:B------:R-:W3:Y:S01]  /*00b0*/  LDC.64 R6, c[0x0][0x390] ;  /* 0x0000e400ff067b82 */ /* 0x000ee20000000a00 */
[----:B0-----:R-:W-:-:S06]  /*00c0*/  IMAD.WIDE R2, R9, 0x4, R2 ;  /* 0x0000000409027825 */ /* 0x001fcc00078e0202 */
[----:B-1----:R-:W4:Y:S01]  /*00d0*/  LDG.E R2, desc[UR4][R2.64] ;  /* 0x0000000402027981 */ /* 0x002f22000c1e1900 */
[----:B--2---:R-:W-:-:S06]  /*00e0*/  IMAD.WIDE R4, R9, 0x4, R4 ;  /* 0x0000000409047825 */ /* 0x004fcc00078e0204 */
[----:B------:R-:W4:Y:S01]  /*00f0*/  LDG.E R5, desc[UR4][R4.64] ;  /* 0x0000000404057981 */ /* 0x000f22000c1e1900 */
[----:B---3--:R-:W-:Y:S01]  /*0100*/  IMAD.WIDE R6, R9, 0x4, R6 ;  /* 0x0000000409067825 */ /* 0x008fe200078e0206 */
[----:B----4-:R-:W-:-:S05]  /*0110*/  IADD3 R9, PT, PT, R2, R5, RZ ;  /* 0x0000000502097210 */ /* 0x010fca0007ffe0ff */
[----:B------:R-:W-:Y:S01]  /*0120*/  STG.E desc[UR4][R6.64], R9 ;  /* 0x0000000906007986 */ /* 0x000fe2000c101904 */
[----:B------:R-:W-:Y:S05]  /*0130*/  EXIT ;  /* 0x000000000000794d */ /* 0x000fea0003800000 */
.L_x_0:
[----:B------:R-:W-:-:S00]  /*0140*/  BRA `(.L_x_0) ;  /* 0xfffffffc00fc7947 */ /* 0x000fc0000383ffff */
[----:B------:R-:W-:-:S00]  /*0150*/  NOP ;  /* 0x0000000000007918 */ /* 0x000fc00000000000 */
        /* <DEDUP_REMOVED lines=10> */
.L_x_1:


//--------------------- .nv.shared.reserved.0     --------------------------
	.section	.nv.shared.reserved.0,"aw",@nobits
	.weak		__nv_reservedSMEM_offset_0_alias
	.size		__nv_reservedSMEM_offset_0_alias, 0, 64
	.other		__nv_reservedSMEM_offset_0_alias,@"STO_CUDA_RESERVED_SHARED STV_DEFAULT"
__nv_reservedSMEM_offset_0_alias:
	.zero		0
	.zero		64


//--------------------- .nv.constant0._Z7Vec_addPjS_S_i --------------------------
	.section	.nv.constant0._Z7Vec_addPjS_S_i,"a",@progbits
	.sectionflags	@""
	.align	4
.nv.constant0._Z7Vec_addPjS_S_i:
	.zero		924


//--------------------- SYMBOLS --------------------------

	.type		.nv.reservedSmem.offset0,@object
	.size		.nv.reservedSmem.offset0,0x4
